//
// Generated by NVIDIA NVVM Compiler
//
// Compiler Build ID: CL-36424714
// Cuda compilation tools, release 13.0, V13.0.88
// Based on NVVM 20.0.0
//

.version 9.0
.target sm_100
.address_size 64

	// .globl	_Z13decode_offsetPjPmih

.visible .entry _Z13decode_offsetPjPmih(
	.param .u64 .ptr .align 1 _Z13decode_offsetPjPmih_param_0,
	.param .u64 .ptr .align 1 _Z13decode_offsetPjPmih_param_1,
	.param .u32 _Z13decode_offsetPjPmih_param_2,
	.param .u8 _Z13decode_offsetPjPmih_param_3
)
{
	.reg .pred 	%p<6>;
	.reg .b16 	%rs<10>;
	.reg .b32 	%r<31>;
	.reg .b64 	%rd<22>;

	ld.param.u64 	%rd10, [_Z13decode_offsetPjPmih_param_0];
	ld.param.u64 	%rd11, [_Z13decode_offsetPjPmih_param_1];
	ld.param.u32 	%r7, [_Z13decode_offsetPjPmih_param_2];
	ld.param.u8 	%rs3, [_Z13decode_offsetPjPmih_param_3];
	setp.lt.s32 	%p1, %r7, 1;
	@%p1 bra 	$L__BB0_8;
	mov.u32 	%r9, %ntid.x;
	cvt.u64.u16 	%rd1, %rs3;
	cvt.u32.u16 	%r10, %rs3;
	sub.s32 	%r1, 32, %r10;
	add.s16 	%rs1, %rs3, -32;
	mov.u32 	%r11, %nctaid.x;
	mul.lo.s32 	%r2, %r9, %r11;
	mov.u32 	%r12, %ctaid.x;
	mov.u32 	%r13, %tid.x;
	mad.lo.s32 	%r3, %r12, %r9, %r13;
	cvta.to.global.u64 	%rd2, %rd10;
	cvta.to.global.u64 	%rd3, %rd11;
	mov.b32 	%r30, 0;
$L__BB0_2:
	add.s32 	%r5, %r3, %r30;
	setp.ge.s32 	%p2, %r5, %r7;
	@%p2 bra 	$L__BB0_7;
	cvt.s64.s32 	%rd4, %r5;
	mul.lo.s64 	%rd12, %rd4, %rd1;
	cvt.u32.u64 	%r14, %rd12;
	cvt.u16.u64 	%rs4, %rd12;
	and.b16  	%rs5, %rs4, 31;
	shr.u64 	%rd13, %rd12, 3;
	and.b64  	%rd14, %rd13, 2305843009213693948;
	add.s64 	%rd5, %rd2, %rd14;
	ld.global.u32 	%r15, [%rd5];
	and.b32  	%r16, %r14, 31;
	shl.b32 	%r17, %r15, %r16;
	max.s32 	%r18, %r1, %r16;
	shr.u32 	%r19, %r17, %r18;
	cvt.u64.u32 	%rd21, %r19;
	add.s16 	%rs2, %rs1, %rs5;
	setp.lt.s16 	%p3, %rs2, 1;
	@%p3 bra 	$L__BB0_6;
	cvt.u32.u16 	%r20, %rs2;
	min.u32 	%r21, %r20, 32;
	shl.b64 	%rd15, %rd21, %r21;
	ld.global.u32 	%r22, [%rd5+4];
	sub.s32 	%r23, 32, %r20;
	max.s32 	%r24, %r23, 0;
	shr.u32 	%r25, %r22, %r24;
	cvt.u64.u32 	%rd16, %r25;
	or.b64  	%rd21, %rd15, %rd16;
	setp.lt.u16 	%p4, %rs2, 33;
	@%p4 bra 	$L__BB0_6;
	add.s16 	%rs6, %rs2, -32;
	min.u16 	%rs7, %rs6, 32;
	cvt.u32.u16 	%r26, %rs7;
	shl.b64 	%rd17, %rd21, %r26;
	ld.global.u32 	%r27, [%rd5+8];
	sub.s16 	%rs8, 64, %rs2;
	max.s16 	%rs9, %rs8, 0;
	cvt.u32.u16 	%r28, %rs9;
	shr.u32 	%r29, %r27, %r28;
	cvt.u64.u32 	%rd18, %r29;
	or.b64  	%rd21, %rd17, %rd18;
$L__BB0_6:
	shl.b64 	%rd19, %rd4, 3;
	add.s64 	%rd20, %rd3, %rd19;
	st.global.u64 	[%rd20], %rd21;
$L__BB0_7:
	add.s32 	%r30, %r30, %r2;
	setp.lt.s32 	%p5, %r30, %r7;
	@%p5 bra 	$L__BB0_2;
$L__BB0_8:
	ret;

}


// ===== COMPILED SASS (sm_100) =====

	.target	sm_100

	.elftype	@"ET_EXEC"


//--------------------- .note.nv.tkinfo           --------------------------
	.section	.note.nv.tkinfo,"",@"SHT_NOTE"
	.sectionflags	@"SHF_NOTE_NV_TKINFO"
	.tkinfo
        /*0018*/ 	.word	0x00000002
        /*0030*/ 	.string	""
        /*0030*/ 	.string	"ptxas"
        /*0030*/ 	.string	"Cuda compilation tools, release 13.0, V13.0.88"
        /*0030*/ 	.string	"Build cuda_13.0.r13.0/compiler.36424714_0"
        /*0030*/ 	.string	"-arch sm_100 -m 64 "



//--------------------- .note.nv.cuinfo           --------------------------
	.section	.note.nv.cuinfo,"",@"SHT_NOTE"
	.sectionflags	@"SHF_NOTE_NV_CUINFO"
        /*0018*/ 	.short	0x0002
        /*001a*/ 	.short	0x0064
        /*001c*/ 	.short	0x0082
	.zero		2


//--------------------- .nv.info                  --------------------------
	.section	.nv.info,"",@"SHT_CUDA_INFO"
	.align	4


	//----- nvinfo : EIATTR_REGCOUNT
	.align		4
        /*0000*/ 	.byte	0x04, 0x2f
        /*0002*/ 	.short	(.L_1 - .L_0)
	.align		4
.L_0:
        /*0004*/ 	.word	index@(_Z13decode_offsetPjPmih)
        /*0008*/ 	.word	0x00000011


	//----- nvinfo : EIATTR_FRAME_SIZE
	.align		4
.L_1:
        /*000c*/ 	.byte	0x04, 0x11
        /*000e*/ 	.short	(.L_3 - .L_2)
	.align		4
.L_2:
        /*0010*/ 	.word	index@(_Z13decode_offsetPjPmih)
        /*0014*/ 	.word	0x00000000


	//----- nvinfo : EIATTR_MIN_STACK_SIZE
	.align		4
.L_3:
        /*0018*/ 	.byte	0x04, 0x12
        /*001a*/ 	.short	(.L_5 - .L_4)
	.align		4
.L_4:
        /*001c*/ 	.word	index@(_Z13decode_offsetPjPmih)
        /*0020*/ 	.word	0x00000000
.L_5:


//--------------------- .nv.compat                --------------------------
	.section	.nv.compat,"",@"SHT_CUDA_COMPAT_INFO"
	.align	4
        /*0000*/ 	.byte	0x02, 0x09, 0x00, 0x00, 0x02, 0x02, 0x01, 0x00, 0x02, 0x05, 0x05, 0x00, 0x03, 0x07, 0x01, 0x01
        /*0010*/ 	.byte	0x02, 0x03, 0x00, 0x00, 0x02, 0x06, 0x01, 0x00, 0x04, 0x0b, 0x08, 0x00, 0x09, 0x00, 0x00, 0x00
        /*0020*/ 	.byte	0x00, 0x00, 0x00, 0x00


//--------------------- .nv.info._Z13decode_offsetPjPmih --------------------------
	.section	.nv.info._Z13decode_offsetPjPmih,"",@"SHT_CUDA_INFO"
	.sectionflags	@""
	.align	4


	//----- nvinfo : EIATTR_CUDA_API_VERSION
	.align		4
        /*0000*/ 	.byte	0x04, 0x37
        /*0002*/ 	.short	(.L_7 - .L_6)
.L_6:
        /*0004*/ 	.word	0x00000082


	//----- nvinfo : EIATTR_KPARAM_INFO
	.align		4
.L_7:
        /*0008*/ 	.byte	0x04, 0x17
        /*000a*/ 	.short	(.L_9 - .L_8)
.L_8:
        /*000c*/ 	.word	0x00000000
        /*0010*/ 	.short	0x0003
        /*0012*/ 	.short	0x0014
        /*0014*/ 	.byte	0x00, 0xf0, 0x05, 0x00


	//----- nvinfo : EIATTR_KPARAM_INFO
	.align		4
.L_9:
        /*0018*/ 	.byte	0x04, 0x17
        /*001a*/ 	.short	(.L_11 - .L_10)
.L_10:
        /*001c*/ 	.word	0x00000000
        /*0020*/ 	.short	0x0002
        /*0022*/ 	.short	0x0010
        /*0024*/ 	.byte	0x00, 0xf0, 0x11, 0x00


	//----- nvinfo : EIATTR_KPARAM_INFO
	.align		4
.L_11:
        /*0028*/ 	.byte	0x04, 0x17
        /*002a*/ 	.short	(.L_13 - .L_12)
.L_12:
        /*002c*/ 	.word	0x00000000
        /*0030*/ 	.short	0x0001
        /*0032*/ 	.short	0x0008
        /*0034*/ 	.byte	0x00, 0xf5, 0x21, 0x00


	//----- nvinfo : EIATTR_KPARAM_INFO
	.align		4
.L_13:
        /*0038*/ 	.byte	0x04, 0x17
        /*003a*/ 	.short	(.L_15 - .L_14)
.L_14:
        /*003c*/ 	.word	0x00000000
        /*0040*/ 	.short	0x0000
        /*0042*/ 	.short	0x0000
        /*0044*/ 	.byte	0x00, 0xf5, 0x21, 0x00


	//----- nvinfo : EIATTR_SPARSE_MMA_MASK
	.align		4
.L_15:
        /*0048*/ 	.byte	0x03, 0x50
        /*004a*/ 	.short	0x0000


	//----- nvinfo : EIATTR_MAXREG_COUNT
	.align		4
        /*004c*/ 	.byte	0x03, 0x1b
        /*004e*/ 	.short	0x00ff


	//----- nvinfo : EIATTR_MERCURY_ISA_VERSION
	.align		4
        /*0050*/ 	.byte	0x03, 0x5f
        /*0052*/ 	.short	0x0101


	//----- nvinfo : EIATTR_VRC_CTA_INIT_COUNT
	.align		4
        /*0054*/ 	.byte	0x02, 0x4a
	.zero		1
	.zero		1


	//----- nvinfo : EIATTR_EXIT_INSTR_OFFSETS
	.align		4
        /*0058*/ 	.byte	0x04, 0x1c
        /*005a*/ 	.short	(.L_17 - .L_16)


	//   ....[0]....
.L_16:
        /*005c*/ 	.word	0x00000030


	//   ....[1]....
        /*0060*/ 	.word	0x000004f0


	//----- nvinfo : EIATTR_CRS_STACK_SIZE
	.align		4
.L_17:
        /*0064*/ 	.byte	0x04, 0x1e
        /*0066*/ 	.short	(.L_19 - .L_18)
.L_18:
        /*0068*/ 	.word	0x00000000


	//----- nvinfo : EIATTR_CBANK_PARAM_SIZE
	.align		4
.L_19:
        /*006c*/ 	.byte	0x03, 0x19
        /*006e*/ 	.short	0x0015


	//----- nvinfo : EIATTR_PARAM_CBANK
	.align		4
        /*0070*/ 	.byte	0x04, 0x0a
        /*0072*/ 	.short	(.L_21 - .L_20)
	.align		4
.L_20:
        /*0074*/ 	.word	index@(.nv.constant0._Z13decode_offsetPjPmih)
        /*0078*/ 	.short	0x0380
        /*007a*/ 	.short	0x0015


	//----- nvinfo : EIATTR_SW_WAR
	.align		4
.L_21:
        /*007c*/ 	.byte	0x04, 0x36
        /*007e*/ 	.short	(.L_23 - .L_22)
.L_22:
        /*0080*/ 	.word	0x00000008
.L_23:


//--------------------- .nv.callgraph             --------------------------
	.section	.nv.callgraph,"",@"SHT_CUDA_CALLGRAPH"
	.align	4
	.sectionentsize	8
	.align		4
        /*0000*/ 	.word	0x00000000
	.align		4
        /*0004*/ 	.word	0xffffffff
	.align		4
        /*0008*/ 	.word	0x00000000
	.align		4
        /*000c*/ 	.word	0xfffffffe
	.align		4
        /*0010*/ 	.word	0x00000000
	.align		4
        /*0014*/ 	.word	0xfffffffd
	.align		4
        /*0018*/ 	.word	0x00000000
	.align		4
        /*001c*/ 	.word	0xfffffffc


//--------------------- .text._Z13decode_offsetPjPmih --------------------------
	.section	.text._Z13decode_offsetPjPmih,"ax",@progbits
	.align	128
        .global         _Z13decode_offsetPjPmih
        .type           _Z13decode_offsetPjPmih,@function
        .size           _Z13decode_offsetPjPmih,(.L_x_6 - _Z13decode_offsetPjPmih)
        .other          _Z13decode_offsetPjPmih,@"STO_CUDA_ENTRY STV_DEFAULT"
_Z13decode_offsetPjPmih:
.text._Z13decode_offsetPjPmih:
[----:B------:R-:W-:Y:S08]  /*0000*/  LDC R1, c[0x0][0x37c] ;  /* 0x0000df00ff017b82 */ /* 0x000ff00000000800 */
[----:B------:R-:W0:Y:S02]  /*0010*/  LDC R0, c[0x0][0x390] ;  /* 0x0000e400ff007b82 */ /* 0x000e240000000800 */
[----:B0-----:R-:W-:-:S13]  /*0020*/  ISETP.GE.AND P0, PT, R0, 0x1, PT ;  /* 0x000000010000780c */ /* 0x001fda0003f06270 */
[----:B------:R-:W-:Y:S05]  /*0030*/  @!P0 EXIT ;  /* 0x000000000000894d */ /* 0x000fea0003800000 */
[----:B------:R-:W0:Y:S01]  /*0040*/  S2R R0, SR_CTAID.X ;  /* 0x0000000000007919 */ /* 0x000e220000002500 */
[----:B------:R-:W1:Y:S01]  /*0050*/  LDCU UR4, c[0x0][0x360] ;  /* 0x00006c00ff0477ac */ /* 0x000e620008000800 */
[----:B------:R-:W0:Y:S01]  /*0060*/  S2R R3, SR_TID.X ;  /* 0x0000000000037919 */ /* 0x000e220000002100 */
[----:B------:R-:W1:Y:S01]  /*0070*/  LDCU UR5, c[0x0][0x370] ;  /* 0x00006e00ff0577ac */ /* 0x000e620008000800 */
[----:B------:R-:W2:Y:S01]  /*0080*/  LDCU.U8 UR10, c[0x0][0x394] ;  /* 0x00007280ff0a77ac */ /* 0x000ea20008000000 */
[----:B------:R-:W3:Y:S01]  /*0090*/  LDCU.64 UR8, c[0x0][0x358] ;  /* 0x00006b00ff0877ac */ /* 0x000ee20008000a00 */
[----:B------:R-:W4:Y:S01]  /*00a0*/  LDCU UR11, c[0x0][0x390] ;  /* 0x00007200ff0b77ac */ /* 0x000f220008000800 */
[----:B------:R-:W0:Y:S01]  /*00b0*/  LDCU.64 UR12, c[0x0][0x380] ;  /* 0x00007000ff0c77ac */ /* 0x000e220008000a00 */
[----:B-1----:R-:W-:Y:S01]  /*00c0*/  UIMAD UR5, UR4, UR5, URZ ;  /* 0x00000005040572a4 */ /* 0x002fe2000f8e02ff */
[----:B------:R-:W1:Y:S01]  /*00d0*/  LDCU.64 UR14, c[0x0][0x388] ;  /* 0x00007100ff0e77ac */ /* 0x000e620008000a00 */
[----:B--2---:R-:W-:-:S02]  /*00e0*/  UIADD3 UR6, UPT, UPT, -UR10, 0x20, URZ ;  /* 0x000000200a067890 */ /* 0x004fc4000fffe1ff */
[----:B------:R-:W-:Y:S01]  /*00f0*/  UIADD3 UR7, UPT, UPT, UR10, -0x20, URZ ;  /* 0xffffffe00a077890 */ /* 0x000fe2000fffe0ff */
[----:B0-----:R-:W-:Y:S01]  /*0100*/  IMAD R0, R0, UR4, R3 ;  /* 0x0000000400007c24 */ /* 0x001fe2000f8e0203 */
[----:B---34-:R-:W-:-:S10]  /*0110*/  UMOV UR4, URZ ;  /* 0x000000ff00047c82 */ /* 0x018fd40008000000 */
.L_x_4:
[----:B------:R-:W-:Y:S01]  /*0120*/  VIADD R8, R0, UR4 ;  /* 0x0000000400087c36 */ /* 0x000fe20008000000 */
[----:B------:R-:W-:Y:S01]  /*0130*/  UIADD3 UR4, UPT, UPT, UR5, UR4, URZ ;  /* 0x0000000405047290 */ /* 0x000fe2000fffe0ff */
[----:B------:R-:W-:Y:S03]  /*0140*/  BSSY.RECONVERGENT B0, `(.L_x_0) ;  /* 0x0000039000007945 */ /* 0x000fe60003800200 */
[----:B------:R-:W-:Y:S01]  /*0150*/  ISETP.GE.AND P0, PT, R8, UR11, PT ;  /* 0x0000000b08007c0c */ /* 0x000fe2000bf06270 */
[----:B------:R-:W-:-:S12]  /*0160*/  UISETP.GE.AND UP0, UPT, UR4, UR11, UPT ;  /* 0x0000000b0400728c */ /* 0x000fd8000bf06270 */
[----:B0-----:R-:W-:Y:S05]  /*0170*/  @P0 BRA `(.L_x_1) ;  /* 0x0000000000d40947 */ /* 0x001fea0003800000 */
[----:B------:R-:W-:Y:S01]  /*0180*/  SHF.R.S32.HI R9, RZ, 0x1f, R8 ;  /* 0x0000001fff097819 */ /* 0x000fe20000011408 */
[----:B------:R-:W-:-:S04]  /*0190*/  IMAD.WIDE.U32 R2, R8, UR10, RZ ;  /* 0x0000000a08027c25 */ /* 0x000fc8000f8e00ff */
[----:B------:R-:W-:-:S04]  /*01a0*/  IMAD R5, R9, UR10, RZ ;  /* 0x0000000a09057c24 */ /* 0x000fc8000f8e02ff */
[----:B------:R-:W-:-:S05]  /*01b0*/  IMAD.IADD R3, R3, 0x1, R5 ;  /* 0x0000000103037824 */ /* 0x000fca00078e0205 */
[--C-:B------:R-:W-:Y:S02]  /*01c0*/  SHF.R.U64 R4, R2, 0x3, R3.reuse ;  /* 0x0000000302047819 */ /* 0x100fe40000001203 */
[----:B------:R-:W-:Y:S02]  /*01d0*/  SHF.R.U32.HI R3, RZ, 0x3, R3 ;  /* 0x00000003ff037819 */ /* 0x000fe40000011603 */
[----:B------:R-:W-:Y:S02]  /*01e0*/  LOP3.LUT R4, R4, 0xfffffffc, RZ, 0xc0, !PT ;  /* 0xfffffffc04047812 */ /* 0x000fe400078ec0ff */
[----:B------:R-:W-:Y:S02]  /*01f0*/  LOP3.LUT R3, R3, 0x1fffffff, RZ, 0xc0, !PT ;  /* 0x1fffffff03037812 */ /* 0x000fe400078ec0ff */
[----:B------:R-:W-:-:S04]  /*0200*/  IADD3 R4, P0, PT, R4, UR12, RZ ;  /* 0x0000000c04047c10 */ /* 0x000fc8000ff1e0ff */
[----:B------:R-:W-:-:S05]  /*0210*/  IADD3.X R5, PT, PT, R3, UR13, RZ, P0, !PT ;  /* 0x0000000d03057c10 */ /* 0x000fca00087fe4ff */
[----:B------:R-:W2:Y:S01]  /*0220*/  LDG.E R7, desc[UR8][R4.64] ;  /* 0x0000000804077981 */ /* 0x000ea2000c1e1900 */
[----:B------:R-:W-:Y:S01]  /*0230*/  IMAD.MOV.U32 R6, RZ, RZ, R2 ;  /* 0x000000ffff067224 */ /* 0x000fe200078e0002 */
[----:B------:R-:W-:Y:S01]  /*0240*/  BSSY.RECONVERGENT B1, `(.L_x_2) ;  /* 0x0000025000017945 */ /* 0x000fe20003800200 */
[----:B------:R-:W-:-:S03]  /*0250*/  IMAD.MOV.U32 R14, RZ, RZ, RZ ;  /* 0x000000ffff0e7224 */ /* 0x000fc600078e00ff */
[----:B------:R-:W-:Y:S02]  /*0260*/  LOP3.LUT R3, R6, 0x1f, RZ, 0xc0, !PT ;  /* 0x0000001f06037812 */ /* 0x000fe400078ec0ff */
[----:B------:R-:W-:Y:S02]  /*0270*/  LOP3.LUT R6, R2, 0x1f, RZ, 0xc0, !PT ;  /* 0x0000001f02067812 */ /* 0x000fe400078ec0ff */
[----:B-1----:R-:W-:Y:S01]  /*0280*/  LEA R2, P1, R8, UR14, 0x3 ;  /* 0x0000000e08027c11 */ /* 0x002fe2000f8218ff */
[----:B------:R-:W-:-:S05]  /*0290*/  VIADD R10, R3, UR7 ;  /* 0x00000007030a7c36 */ /* 0x000fca0008000000 */
[----:B------:R-:W-:-:S04]  /*02a0*/  PRMT R3, R10, 0x9910, RZ ;  /* 0x000099100a037816 */ /* 0x000fc800000000ff */
[----:B------:R-:W-:Y:S02]  /*02b0*/  ISETP.GE.AND P0, PT, R3, 0x1, PT ;  /* 0x000000010300780c */ /* 0x000fe40003f06270 */
[----:B------:R-:W-:Y:S02]  /*02c0*/  LEA.HI.X R3, R8, UR15, R9, 0x3, P1 ;  /* 0x0000000f08037c11 */ /* 0x000fe400088f1c09 */
[----:B--2---:R-:W-:Y:S02]  /*02d0*/  SHF.L.U32 R7, R7, R6, RZ ;  /* 0x0000000607077219 */ /* 0x004fe400000006ff */
[----:B------:R-:W-:-:S04]  /*02e0*/  VIMNMX R6, PT, PT, R6, UR6, !PT ;  /* 0x0000000606067c48 */ /* 0x000fc8000ffe0100 */
[----:B------:R-:W-:-:S03]  /*02f0*/  SHF.R.U32.HI R11, RZ, R6, R7 ;  /* 0x00000006ff0b7219 */ /* 0x000fc60000011607 */
[----:B------:R-:W-:Y:S05]  /*0300*/  @!P0 BRA `(.L_x_3) ;  /* 0x0000000000608947 */ /* 0x000fea0003800000 */
[----:B------:R-:W-:Y:S01]  /*0310*/  LOP3.LUT R6, R10, 0xffff, RZ, 0xc0, !PT ;  /* 0x0000ffff0a067812 */ /* 0x000fe200078ec0ff */
[----:B------:R-:W2:Y:S03]  /*0320*/  LDG.E R7, desc[UR8][R4.64+0x4] ;  /* 0x0000040804077981 */ /* 0x000ea6000c1e1900 */
[----:B------:R-:W-:-:S13]  /*0330*/  ISETP.GE.U32.AND P0, PT, R6, 0x21, PT ;  /* 0x000000210600780c */ /* 0x000fda0003f06070 */
[----:B------:R0:W3:Y:S01]  /*0340*/  @P0 LDG.E R9, desc[UR8][R4.64+0x8] ;  /* 0x0000080804090981 */ /* 0x0000e2000c1e1900 */
[----:B------:R-:W-:Y:S02]  /*0350*/  @P0 IMAD.MOV R12, RZ, RZ, -R10 ;  /* 0x000000ffff0c0224 */ /* 0x000fe400078e0a0a */
[----:B------:R-:W-:Y:S02]  /*0360*/  IMAD.MOV R8, RZ, RZ, -R6 ;  /* 0x000000ffff087224 */ /* 0x000fe400078e0a06 */
[----:B------:R-:W-:Y:S01]  /*0370*/  @P0 VIADD R10, R10, 0xffffffe0 ;  /* 0xffffffe00a0a0836 */ /* 0x000fe20000000000 */
[----:B------:R-:W-:Y:S02]  /*0380*/  @P0 PRMT R12, R12, 0x7710, RZ ;  /* 0x000077100c0c0816 */ /* 0x000fe400000000ff */
[----:B------:R-:W-:Y:S02]  /*0390*/  VIADDMNMX R8, R8, 0x20, RZ, !PT ;  /* 0x0000002008087846 */ /* 0x000fe400078001ff */
[----:B------:R-:W-:Y:S01]  /*03a0*/  VIMNMX.U32 R6, PT, PT, R6, 0x20, PT ;  /* 0x0000002006067848 */ /* 0x000fe20003fe0000 */
[----:B------:R-:W-:Y:S01]  /*03b0*/  @P0 VIADD R12, R12, 0x40 ;  /* 0x000000400c0c0836 */ /* 0x000fe20000000000 */
[----:B------:R-:W-:-:S04]  /*03c0*/  @P0 VIMNMX.U16x2 R10, PT, PT, R10, 0x200020, PT ;  /* 0x002000200a0a0848 */ /* 0x000fc80003fe0200 */
[----:B0-----:R-:W-:Y:S02]  /*03d0*/  @P0 VIMNMX.S16x2 R5, PT, PT, R12, RZ, !PT ;  /* 0x000000ff0c050248 */ /* 0x001fe40007fe0300 */
[----:B------:R-:W-:Y:S02]  /*03e0*/  @P0 PRMT R4, R10, 0x7610, R4 ;  /* 0x000076100a040816 */ /* 0x000fe40000000004 */
[C---:B------:R-:W-:Y:S02]  /*03f0*/  SHF.L.U64.HI R14, R11.reuse, R6, R14 ;  /* 0x000000060b0e7219 */ /* 0x040fe4000001020e */
[----:B------:R-:W-:Y:S02]  /*0400*/  @P0 LOP3.LUT R4, R4, 0xffff, RZ, 0xc0, !PT ;  /* 0x0000ffff04040812 */ /* 0x000fe400078ec0ff */
[----:B--2---:R-:W-:Y:S02]  /*0410*/  SHF.R.U32.HI R7, RZ, R8, R7 ;  /* 0x00000008ff077219 */ /* 0x004fe40000011607 */
[----:B------:R-:W-:-:S02]  /*0420*/  SHF.L.U32 R8, R11, R6, RZ ;  /* 0x000000060b087219 */ /* 0x000fc400000006ff */
[----:B------:R-:W-:Y:S02]  /*0430*/  @P0 LOP3.LUT R6, R5, 0xffff, RZ, 0xc0, !PT ;  /* 0x0000ffff05060812 */ /* 0x000fe400078ec0ff */
[----:B------:R-:W-:-:S04]  /*0440*/  LOP3.LUT R11, R8, R7, RZ, 0xfc, !PT ;  /* 0x00000007080b7212 */ /* 0x000fc800078efcff */
[CC--:B------:R-:W-:Y:S02]  /*0450*/  @P0 SHF.L.U32 R5, R11.reuse, R4.reuse, RZ ;  /* 0x000000040b050219 */ /* 0x0c0fe400000006ff */
[----:B------:R-:W-:Y:S02]  /*0460*/  @P0 SHF.L.U64.HI R14, R11, R4, R14 ;  /* 0x000000040b0e0219 */ /* 0x000fe4000001020e */
[----:B---3--:R-:W-:-:S04]  /*0470*/  @P0 SHF.R.U32.HI R6, RZ, R6, R9 ;  /* 0x00000006ff060219 */ /* 0x008fc80000011609 */
[----:B------:R-:W-:-:S07]  /*0480*/  @P0 LOP3.LUT R11, R5, R6, RZ, 0xfc, !PT ;  /* 0x00000006050b0212 */ /* 0x000fce00078efcff */
.L_x_3:
[----:B------:R-:W-:Y:S05]  /*0490*/  BSYNC.RECONVERGENT B1 ;  /* 0x0000000000017941 */ /* 0x000fea0003800200 */
.L_x_2:
[----:B------:R-:W-:Y:S02]  /*04a0*/  IMAD.MOV.U32 R4, RZ, RZ, R11 ;  /* 0x000000ffff047224 */ /* 0x000fe400078e000b */
[----:B------:R-:W-:-:S05]  /*04b0*/  IMAD.MOV.U32 R5, RZ, RZ, R14 ;  /* 0x000000ffff057224 */ /* 0x000fca00078e000e */
[----:B------:R0:W-:Y:S02]  /*04c0*/  STG.E.64 desc[UR8][R2.64], R4 ;  /* 0x0000000402007986 */ /* 0x0001e4000c101b08 */
.L_x_1:
[----:B-1----:R-:W-:Y:S05]  /*04d0*/  BSYNC.RECONVERGENT B0 ;  /* 0x0000000000007941 */ /* 0x002fea0003800200 */
.L_x_0:
[----:B------:R-:W-:Y:S05]  /*04e0*/  BRA.U !UP0, `(.L_x_4) ;  /* 0xfffffffd080c7547 */ /* 0x000fea000b83ffff */
[----:B------:R-:W-:Y:S05]  /*04f0*/  EXIT ;  /* 0x000000000000794d */ /* 0x000fea0003800000 */
.L_x_5:
[----:B------:R-:W-:-:S00]  /*0500*/  BRA `(.L_x_5) ;  /* 0xfffffffc00fc7947 */ /* 0x000fc0000383ffff */
[----:B------:R-:W-:-:S00]  /*0510*/  NOP ;  /* 0x0000000000007918 */ /* 0x000fc00000000000 */
        /* <DEDUP_REMOVED lines=14> */
.L_x_6:


//--------------------- .nv.shared.reserved.0     --------------------------
	.section	.nv.shared.reserved.0,"aw",@nobits
	.weak		__nv_reservedSMEM_offset_0_alias
	.size		__nv_reservedSMEM_offset_0_alias, 0, 64
	.other		__nv_reservedSMEM_offset_0_alias,@"STO_CUDA_RESERVED_SHARED STV_DEFAULT"
__nv_reservedSMEM_offset_0_alias:
	.zero		0
	.zero		64


//--------------------- .nv.constant0._Z13decode_offsetPjPmih --------------------------
	.section	.nv.constant0._Z13decode_offsetPjPmih,"a",@progbits
	.sectionflags	@""
	.align	4
.nv.constant0._Z13decode_offsetPjPmih:
	.zero		917


//--------------------- SYMBOLS --------------------------

	.type		.nv.reservedSmem.offset0,@object
	.size		.nv.reservedSmem.offset0,0x4
